//
// Generated by NVIDIA NVVM Compiler
//
// Compiler Build ID: CL-36424714
// Cuda compilation tools, release 13.0, V13.0.88
// Based on NVVM 20.0.0
//

.version 9.0
.target sm_100
.address_size 64

	// .globl	_Z21bellman_ford_one_iteriiP4edgePiPb

.visible .entry _Z21bellman_ford_one_iteriiP4edgePiPb(
	.param .u32 _Z21bellman_ford_one_iteriiP4edgePiPb_param_0,
	.param .u32 _Z21bellman_ford_one_iteriiP4edgePiPb_param_1,
	.param .u64 .ptr .align 1 _Z21bellman_ford_one_iteriiP4edgePiPb_param_2,
	.param .u64 .ptr .align 1 _Z21bellman_ford_one_iteriiP4edgePiPb_param_3,
	.param .u64 .ptr .align 1 _Z21bellman_ford_one_iteriiP4edgePiPb_param_4
)
{
	.reg .pred 	%p<4>;
	.reg .b16 	%rs<2>;
	.reg .b32 	%r<12>;
	.reg .b64 	%rd<13>;

	ld.param.u32 	%r4, [_Z21bellman_ford_one_iteriiP4edgePiPb_param_1];
	ld.param.u64 	%rd4, [_Z21bellman_ford_one_iteriiP4edgePiPb_param_2];
	ld.param.u64 	%rd6, [_Z21bellman_ford_one_iteriiP4edgePiPb_param_3];
	ld.param.u64 	%rd5, [_Z21bellman_ford_one_iteriiP4edgePiPb_param_4];
	cvta.to.global.u64 	%rd1, %rd6;
	mov.u32 	%r5, %ntid.x;
	mov.u32 	%r6, %ctaid.x;
	mov.u32 	%r7, %tid.x;
	mad.lo.s32 	%r1, %r5, %r6, %r7;
	setp.ge.s32 	%p1, %r1, %r4;
	@%p1 bra 	$L__BB0_4;
	cvta.to.global.u64 	%rd7, %rd4;
	mul.wide.s32 	%rd8, %r1, 12;
	add.s64 	%rd2, %rd7, %rd8;
	ld.global.u32 	%r8, [%rd2];
	mul.wide.s32 	%rd9, %r8, 4;
	add.s64 	%rd10, %rd1, %rd9;
	ld.global.u32 	%r2, [%rd10];
	setp.gt.s32 	%p2, %r2, 999999;
	@%p2 bra 	$L__BB0_4;
	ld.global.u32 	%r9, [%rd2+4];
	ld.global.u32 	%r10, [%rd2+8];
	add.s32 	%r3, %r2, %r10;
	mul.wide.s32 	%rd11, %r9, 4;
	add.s64 	%rd3, %rd1, %rd11;
	ld.global.u32 	%r11, [%rd3];
	setp.ge.s32 	%p3, %r3, %r11;
	@%p3 bra 	$L__BB0_4;
	st.global.u32 	[%rd3], %r3;
	cvta.to.global.u64 	%rd12, %rd5;
	mov.b16 	%rs1, 1;
	st.global.u8 	[%rd12], %rs1;
$L__BB0_4:
	ret;

}


// ===== COMPILED SASS (sm_100) =====

	.target	sm_100

	.elftype	@"ET_EXEC"


//--------------------- .note.nv.tkinfo           --------------------------
	.section	.note.nv.tkinfo,"",@"SHT_NOTE"
	.sectionflags	@"SHF_NOTE_NV_TKINFO"
	.tkinfo
        /*0018*/ 	.word	0x00000002
        /*0030*/ 	.string	""
        /*0030*/ 	.string	"ptxas"
        /*0030*/ 	.string	"Cuda compilation tools, release 13.0, V13.0.88"
        /*0030*/ 	.string	"Build cuda_13.0.r13.0/compiler.36424714_0"
        /*0030*/ 	.string	"-arch sm_100 -m 64 "



//--------------------- .note.nv.cuinfo           --------------------------
	.section	.note.nv.cuinfo,"",@"SHT_NOTE"
	.sectionflags	@"SHF_NOTE_NV_CUINFO"
        /*0018*/ 	.short	0x0002
        /*001a*/ 	.short	0x0064
        /*001c*/ 	.short	0x0082
	.zero		2


//--------------------- .nv.info                  --------------------------
	.section	.nv.info,"",@"SHT_CUDA_INFO"
	.align	4


	//----- nvinfo : EIATTR_REGCOUNT
	.align		4
        /*0000*/ 	.byte	0x04, 0x2f
        /*0002*/ 	.short	(.L_1 - .L_0)
	.align		4
.L_0:
        /*0004*/ 	.word	index@(_Z21bellman_ford_one_iteriiP4edgePiPb)
        /*0008*/ 	.word	0x0000000a


	//----- nvinfo : EIATTR_FRAME_SIZE
	.align		4
.L_1:
        /*000c*/ 	.byte	0x04, 0x11
        /*000e*/ 	.short	(.L_3 - .L_2)
	.align		4
.L_2:
        /*0010*/ 	.word	index@(_Z21bellman_ford_one_iteriiP4edgePiPb)
        /*0014*/ 	.word	0x00000000


	//----- nvinfo : EIATTR_MIN_STACK_SIZE
	.align		4
.L_3:
        /*0018*/ 	.byte	0x04, 0x12
        /*001a*/ 	.short	(.L_5 - .L_4)
	.align		4
.L_4:
        /*001c*/ 	.word	index@(_Z21bellman_ford_one_iteriiP4edgePiPb)
        /*0020*/ 	.word	0x00000000
.L_5:


//--------------------- .nv.compat                --------------------------
	.section	.nv.compat,"",@"SHT_CUDA_COMPAT_INFO"
	.align	4
        /*0000*/ 	.byte	0x02, 0x09, 0x00, 0x00, 0x02, 0x02, 0x01, 0x00, 0x02, 0x05, 0x05, 0x00, 0x03, 0x07, 0x01, 0x01
        /*0010*/ 	.byte	0x02, 0x03, 0x00, 0x00, 0x02, 0x06, 0x01, 0x00, 0x04, 0x0b, 0x08, 0x00, 0x09, 0x00, 0x00, 0x00
        /*0020*/ 	.byte	0x00, 0x00, 0x00, 0x00


//--------------------- .nv.info._Z21bellman_ford_one_iteriiP4edgePiPb --------------------------
	.section	.nv.info._Z21bellman_ford_one_iteriiP4edgePiPb,"",@"SHT_CUDA_INFO"
	.sectionflags	@""
	.align	4


	//----- nvinfo : EIATTR_CUDA_API_VERSION
	.align		4
        /*0000*/ 	.byte	0x04, 0x37
        /*0002*/ 	.short	(.L_7 - .L_6)
.L_6:
        /*0004*/ 	.word	0x00000082


	//----- nvinfo : EIATTR_KPARAM_INFO
	.align		4
.L_7:
        /*0008*/ 	.byte	0x04, 0x17
        /*000a*/ 	.short	(.L_9 - .L_8)
.L_8:
        /*000c*/ 	.word	0x00000000
        /*0010*/ 	.short	0x0004
        /*0012*/ 	.short	0x0018
        /*0014*/ 	.byte	0x00, 0xf5, 0x21, 0x00


	//----- nvinfo : EIATTR_KPARAM_INFO
	.align		4
.L_9:
        /*0018*/ 	.byte	0x04, 0x17
        /*001a*/ 	.short	(.L_11 - .L_10)
.L_10:
        /*001c*/ 	.word	0x00000000
        /*0020*/ 	.short	0x0003
        /*0022*/ 	.short	0x0010
        /*0024*/ 	.byte	0x00, 0xf5, 0x21, 0x00


	//----- nvinfo : EIATTR_KPARAM_INFO
	.align		4
.L_11:
        /*0028*/ 	.byte	0x04, 0x17
        /*002a*/ 	.short	(.L_13 - .L_12)
.L_12:
        /*002c*/ 	.word	0x00000000
        /*0030*/ 	.short	0x0002
        /*0032*/ 	.short	0x0008
        /*0034*/ 	.byte	0x00, 0xf5, 0x21, 0x00


	//----- nvinfo : EIATTR_KPARAM_INFO
	.align		4
.L_13:
        /*0038*/ 	.byte	0x04, 0x17
        /*003a*/ 	.short	(.L_15 - .L_14)
.L_14:
        /*003c*/ 	.word	0x00000000
        /*0040*/ 	.short	0x0001
        /*0042*/ 	.short	0x0004
        /*0044*/ 	.byte	0x00, 0xf0, 0x11, 0x00


	//----- nvinfo : EIATTR_KPARAM_INFO
	.align		4
.L_15:
        /*0048*/ 	.byte	0x04, 0x17
        /*004a*/ 	.short	(.L_17 - .L_16)
.L_16:
        /*004c*/ 	.word	0x00000000
        /*0050*/ 	.short	0x0000
        /*0052*/ 	.short	0x0000
        /*0054*/ 	.byte	0x00, 0xf0, 0x11, 0x00


	//----- nvinfo : EIATTR_SPARSE_MMA_MASK
	.align		4
.L_17:
        /*0058*/ 	.byte	0x03, 0x50
        /*005a*/ 	.short	0x0000


	//----- nvinfo : EIATTR_MAXREG_COUNT
	.align		4
        /*005c*/ 	.byte	0x03, 0x1b
        /*005e*/ 	.short	0x00ff


	//----- nvinfo : EIATTR_MERCURY_ISA_VERSION
	.align		4
        /*0060*/ 	.byte	0x03, 0x5f
        /*0062*/ 	.short	0x0101


	//----- nvinfo : EIATTR_VRC_CTA_INIT_COUNT
	.align		4
        /*0064*/ 	.byte	0x02, 0x4a
	.zero		1
	.zero		1


	//----- nvinfo : EIATTR_EXIT_INSTR_OFFSETS
	.align		4
        /*0068*/ 	.byte	0x04, 0x1c
        /*006a*/ 	.short	(.L_19 - .L_18)


	//   ....[0]....
.L_18:
        /*006c*/ 	.word	0x00000070


	//   ....[1]....
        /*0070*/ 	.word	0x00000100


	//   ....[2]....
        /*0074*/ 	.word	0x00000170


	//   ....[3]....
        /*0078*/ 	.word	0x000001c0


	//----- nvinfo : EIATTR_CBANK_PARAM_SIZE
	.align		4
.L_19:
        /*007c*/ 	.byte	0x03, 0x19
        /*007e*/ 	.short	0x0020


	//----- nvinfo : EIATTR_PARAM_CBANK
	.align		4
        /*0080*/ 	.byte	0x04, 0x0a
        /*0082*/ 	.short	(.L_21 - .L_20)
	.align		4
.L_20:
        /*0084*/ 	.word	index@(.nv.constant0._Z21bellman_ford_one_iteriiP4edgePiPb)
        /*0088*/ 	.short	0x0380
        /*008a*/ 	.short	0x0020


	//----- nvinfo : EIATTR_SW_WAR
	.align		4
.L_21:
        /*008c*/ 	.byte	0x04, 0x36
        /*008e*/ 	.short	(.L_23 - .L_22)
.L_22:
        /*0090*/ 	.word	0x00000008
.L_23:


//--------------------- .nv.callgraph             --------------------------
	.section	.nv.callgraph,"",@"SHT_CUDA_CALLGRAPH"
	.align	4
	.sectionentsize	8
	.align		4
        /*0000*/ 	.word	0x00000000
	.align		4
        /*0004*/ 	.word	0xffffffff
	.align		4
        /*0008*/ 	.word	0x00000000
	.align		4
        /*000c*/ 	.word	0xfffffffe
	.align		4
        /*0010*/ 	.word	0x00000000
	.align		4
        /*0014*/ 	.word	0xfffffffd
	.align		4
        /*0018*/ 	.word	0x00000000
	.align		4
        /*001c*/ 	.word	0xfffffffc


//--------------------- .text._Z21bellman_ford_one_iteriiP4edgePiPb --------------------------
	.section	.text._Z21bellman_ford_one_iteriiP4edgePiPb,"ax",@progbits
	.align	128
        .global         _Z21bellman_ford_one_iteriiP4edgePiPb
        .type           _Z21bellman_ford_one_iteriiP4edgePiPb,@function
        .size           _Z21bellman_ford_one_iteriiP4edgePiPb,(.L_x_1 - _Z21bellman_ford_one_iteriiP4edgePiPb)
        .other          _Z21bellman_ford_one_iteriiP4edgePiPb,@"STO_CUDA_ENTRY STV_DEFAULT"
_Z21bellman_ford_one_iteriiP4edgePiPb:
.text._Z21bellman_ford_one_iteriiP4edgePiPb:
[----:B------:R-:W-:Y:S01]  /*0000*/  LDC R1, c[0x0][0x37c] ;  /* 0x0000df00ff017b82 */ /* 0x000fe20000000800 */
[----:B------:R-:W0:Y:S01]  /*0010*/  S2R R5, SR_CTAID.X ;  /* 0x0000000000057919 */ /* 0x000e220000002500 */
[----:B------:R-:W0:Y:S01]  /*0020*/  LDCU UR4, c[0x0][0x360] ;  /* 0x00006c00ff0477ac */ /* 0x000e220008000800 */
[----:B------:R-:W0:Y:S01]  /*0030*/  S2R R0, SR_TID.X ;  /* 0x0000000000007919 */ /* 0x000e220000002100 */
[----:B------:R-:W1:Y:S01]  /*0040*/  LDCU UR5, c[0x0][0x384] ;  /* 0x00007080ff0577ac */ /* 0x000e620008000800 */
[----:B0-----:R-:W-:-:S05]  /*0050*/  IMAD R5, R5, UR4, R0 ;  /* 0x0000000405057c24 */ /* 0x001fca000f8e0200 */
[----:B-1----:R-:W-:-:S13]  /*0060*/  ISETP.GE.AND P0, PT, R5, UR5, PT ;  /* 0x0000000505007c0c */ /* 0x002fda000bf06270 */
[----:B------:R-:W-:Y:S05]  /*0070*/  @P0 EXIT ;  /* 0x000000000000094d */ /* 0x000fea0003800000 */
[----:B------:R-:W0:Y:S01]  /*0080*/  LDC.64 R2, c[0x0][0x388] ;  /* 0x0000e200ff027b82 */ /* 0x000e220000000a00 */
[----:B------:R-:W1:Y:S07]  /*0090*/  LDCU.64 UR4, c[0x0][0x358] ;  /* 0x00006b00ff0477ac */ /* 0x000e6e0008000a00 */
[----:B------:R-:W2:Y:S01]  /*00a0*/  LDC.64 R6, c[0x0][0x390] ;  /* 0x0000e400ff067b82 */ /* 0x000ea20000000a00 */
[----:B0-----:R-:W-:-:S05]  /*00b0*/  IMAD.WIDE R2, R5, 0xc, R2 ;  /* 0x0000000c05027825 */ /* 0x001fca00078e0202 */
[----:B-1----:R-:W2:Y:S02]  /*00c0*/  LDG.E R5, desc[UR4][R2.64] ;  /* 0x0000000402057981 */ /* 0x002ea4000c1e1900 */
[----:B--2---:R-:W-:-:S05]  /*00d0*/  IMAD.WIDE R4, R5, 0x4, R6 ;  /* 0x0000000405047825 */ /* 0x004fca00078e0206 */
[----:B------:R-:W2:Y:S02]  /*00e0*/  LDG.E R0, desc[UR4][R4.64] ;  /* 0x0000000404007981 */ /* 0x000ea4000c1e1900 */
[----:B--2---:R-:W-:-:S13]  /*00f0*/  ISETP.GT.AND P0, PT, R0, 0xf423f, PT ;  /* 0x000f423f0000780c */ /* 0x004fda0003f04270 */
[----:B------:R-:W-:Y:S05]  /*0100*/  @P0 EXIT ;  /* 0x000000000000094d */ /* 0x000fea0003800000 */
[----:B------:R-:W2:Y:S02]  /*0110*/  LDG.E R5, desc[UR4][R2.64+0x4] ;  /* 0x0000040402057981 */ /* 0x000ea4000c1e1900 */
[----:B--2---:R-:W-:Y:S02]  /*0120*/  IMAD.WIDE R4, R5, 0x4, R6 ;  /* 0x0000000405047825 */ /* 0x004fe400078e0206 */
[----:B------:R-:W2:Y:S04]  /*0130*/  LDG.E R7, desc[UR4][R2.64+0x8] ;  /* 0x0000080402077981 */ /* 0x000ea8000c1e1900 */
[----:B------:R-:W3:Y:S01]  /*0140*/  LDG.E R6, desc[UR4][R4.64] ;  /* 0x0000000404067981 */ /* 0x000ee2000c1e1900 */
[----:B--2---:R-:W-:-:S04]  /*0150*/  IADD3 R7, PT, PT, R0, R7, RZ ;  /* 0x0000000700077210 */ /* 0x004fc80007ffe0ff */
[----:B---3--:R-:W-:-:S13]  /*0160*/  ISETP.GE.AND P0, PT, R7, R6, PT ;  /* 0x000000060700720c */ /* 0x008fda0003f06270 */
[----:B------:R-:W-:Y:S05]  /*0170*/  @P0 EXIT ;  /* 0x000000000000094d */ /* 0x000fea0003800000 */
[----:B------:R-:W0:Y:S01]  /*0180*/  LDC.64 R2, c[0x0][0x398] ;  /* 0x0000e600ff027b82 */ /* 0x000e220000000a00 */
[----:B------:R-:W-:Y:S01]  /*0190*/  HFMA2 R0, -RZ, RZ, 0, 5.9604644775390625e-08 ;  /* 0x00000001ff007431 */ /* 0x000fe200000001ff */
[----:B------:R-:W-:Y:S04]  /*01a0*/  STG.E desc[UR4][R4.64], R7 ;  /* 0x0000000704007986 */ /* 0x000fe8000c101904 */
[----:B0-----:R-:W-:Y:S01]  /*01b0*/  STG.E.U8 desc[UR4][R2.64], R0 ;  /* 0x0000000002007986 */ /* 0x001fe2000c101104 */
[----:B------:R-:W-:Y:S05]  /*01c0*/  EXIT ;  /* 0x000000000000794d */ /* 0x000fea0003800000 */
.L_x_0:
[----:B------:R-:W-:-:S00]  /*01d0*/  BRA `(.L_x_0) ;  /* 0xfffffffc00fc7947 */ /* 0x000fc0000383ffff */
[----:B------:R-:W-:-:S00]  /*01e0*/  NOP ;  /* 0x0000000000007918 */ /* 0x000fc00000000000 */
        /* <DEDUP_REMOVED lines=9> */
.L_x_1:


//--------------------- .nv.shared.reserved.0     --------------------------
	.section	.nv.shared.reserved.0,"aw",@nobits
	.weak		__nv_reservedSMEM_offset_0_alias
	.size		__nv_reservedSMEM_offset_0_alias, 0, 64
	.other		__nv_reservedSMEM_offset_0_alias,@"STO_CUDA_RESERVED_SHARED STV_DEFAULT"
__nv_reservedSMEM_offset_0_alias:
	.zero		0
	.zero		64


//--------------------- .nv.constant0._Z21bellman_ford_one_iteriiP4edgePiPb --------------------------
	.section	.nv.constant0._Z21bellman_ford_one_iteriiP4edgePiPb,"a",@progbits
	.sectionflags	@""
	.align	4
.nv.constant0._Z21bellman_ford_one_iteriiP4edgePiPb:
	.zero		928


//--------------------- SYMBOLS --------------------------

	.type		.nv.reservedSmem.offset0,@object
	.size		.nv.reservedSmem.offset0,0x4
